//
// Generated by NVIDIA NVVM Compiler
//
// Compiler Build ID: CL-36424714
// Cuda compilation tools, release 13.0, V13.0.88
// Based on NVVM 20.0.0
//

.version 9.0
.target sm_100
.address_size 64

	// .globl	_Z10and_kernelPii

.visible .entry _Z10and_kernelPii(
	.param .u64 .ptr .align 1 _Z10and_kernelPii_param_0,
	.param .u32 _Z10and_kernelPii_param_1
)
{
	.reg .b32 	%r<4>;
	.reg .b64 	%rd<3>;

	ld.param.u64 	%rd1, [_Z10and_kernelPii_param_0];
	ld.param.u32 	%r1, [_Z10and_kernelPii_param_1];
	cvta.to.global.u64 	%rd2, %rd1;
	ld.global.u32 	%r2, [%rd2];
	and.b32  	%r3, %r2, %r1;
	st.global.u32 	[%rd2], %r3;
	ret;

}
	// .globl	_Z10xor_kernelPii
.visible .entry _Z10xor_kernelPii(
	.param .u64 .ptr .align 1 _Z10xor_kernelPii_param_0,
	.param .u32 _Z10xor_kernelPii_param_1
)
{
	.reg .b32 	%r<4>;
	.reg .b64 	%rd<3>;

	ld.param.u64 	%rd1, [_Z10xor_kernelPii_param_0];
	ld.param.u32 	%r1, [_Z10xor_kernelPii_param_1];
	cvta.to.global.u64 	%rd2, %rd1;
	ld.global.u32 	%r2, [%rd2];
	xor.b32  	%r3, %r2, %r1;
	st.global.u32 	[%rd2], %r3;
	ret;

}
	// .globl	_Z9or_kernelPii
.visible .entry _Z9or_kernelPii(
	.param .u64 .ptr .align 1 _Z9or_kernelPii_param_0,
	.param .u32 _Z9or_kernelPii_param_1
)
{
	.reg .b32 	%r<4>;
	.reg .b64 	%rd<3>;

	ld.param.u64 	%rd1, [_Z9or_kernelPii_param_0];
	ld.param.u32 	%r1, [_Z9or_kernelPii_param_1];
	cvta.to.global.u64 	%rd2, %rd1;
	ld.global.u32 	%r2, [%rd2];
	or.b32  	%r3, %r2, %r1;
	st.global.u32 	[%rd2], %r3;
	ret;

}
	// .globl	_Z11and3_kernelPiii
.visible .entry _Z11and3_kernelPiii(
	.param .u64 .ptr .align 1 _Z11and3_kernelPiii_param_0,
	.param .u32 _Z11and3_kernelPiii_param_1,
	.param .u32 _Z11and3_kernelPiii_param_2
)
{
	.reg .b32 	%r<6>;
	.reg .b64 	%rd<3>;

	ld.param.u64 	%rd1, [_Z11and3_kernelPiii_param_0];
	ld.param.u32 	%r1, [_Z11and3_kernelPiii_param_1];
	ld.param.u32 	%r2, [_Z11and3_kernelPiii_param_2];
	cvta.to.global.u64 	%rd2, %rd1;
	and.b32  	%r3, %r2, %r1;
	ld.global.u32 	%r4, [%rd2];
	and.b32  	%r5, %r3, %r4;
	st.global.u32 	[%rd2], %r5;
	ret;

}
	// .globl	_Z11xor3_kernelPiii
.visible .entry _Z11xor3_kernelPiii(
	.param .u64 .ptr .align 1 _Z11xor3_kernelPiii_param_0,
	.param .u32 _Z11xor3_kernelPiii_param_1,
	.param .u32 _Z11xor3_kernelPiii_param_2
)
{
	.reg .b32 	%r<6>;
	.reg .b64 	%rd<3>;

	ld.param.u64 	%rd1, [_Z11xor3_kernelPiii_param_0];
	ld.param.u32 	%r1, [_Z11xor3_kernelPiii_param_1];
	ld.param.u32 	%r2, [_Z11xor3_kernelPiii_param_2];
	cvta.to.global.u64 	%rd2, %rd1;
	xor.b32  	%r3, %r2, %r1;
	ld.global.u32 	%r4, [%rd2];
	xor.b32  	%r5, %r3, %r4;
	st.global.u32 	[%rd2], %r5;
	ret;

}
	// .globl	_Z10or3_kernelPiii
.visible .entry _Z10or3_kernelPiii(
	.param .u64 .ptr .align 1 _Z10or3_kernelPiii_param_0,
	.param .u32 _Z10or3_kernelPiii_param_1,
	.param .u32 _Z10or3_kernelPiii_param_2
)
{
	.reg .b32 	%r<6>;
	.reg .b64 	%rd<3>;

	ld.param.u64 	%rd1, [_Z10or3_kernelPiii_param_0];
	ld.param.u32 	%r1, [_Z10or3_kernelPiii_param_1];
	ld.param.u32 	%r2, [_Z10or3_kernelPiii_param_2];
	cvta.to.global.u64 	%rd2, %rd1;
	or.b32  	%r3, %r2, %r1;
	ld.global.u32 	%r4, [%rd2];
	or.b32  	%r5, %r3, %r4;
	st.global.u32 	[%rd2], %r5;
	ret;

}
	// .globl	_Z13andnot_kernelPii
.visible .entry _Z13andnot_kernelPii(
	.param .u64 .ptr .align 1 _Z13andnot_kernelPii_param_0,
	.param .u32 _Z13andnot_kernelPii_param_1
)
{
	.reg .b32 	%r<5>;
	.reg .b64 	%rd<3>;

	ld.param.u64 	%rd1, [_Z13andnot_kernelPii_param_0];
	ld.param.u32 	%r1, [_Z13andnot_kernelPii_param_1];
	cvta.to.global.u64 	%rd2, %rd1;
	ld.global.u32 	%r2, [%rd2];
	not.b32 	%r3, %r2;
	and.b32  	%r4, %r1, %r3;
	st.global.u32 	[%rd2], %r4;
	ret;

}
	// .globl	_Z16xorandnot_kernelPiii
.visible .entry _Z16xorandnot_kernelPiii(
	.param .u64 .ptr .align 1 _Z16xorandnot_kernelPiii_param_0,
	.param .u32 _Z16xorandnot_kernelPiii_param_1,
	.param .u32 _Z16xorandnot_kernelPiii_param_2
)
{
	.reg .b32 	%r<7>;
	.reg .b64 	%rd<3>;

	ld.param.u64 	%rd1, [_Z16xorandnot_kernelPiii_param_0];
	ld.param.u32 	%r1, [_Z16xorandnot_kernelPiii_param_1];
	ld.param.u32 	%r2, [_Z16xorandnot_kernelPiii_param_2];
	cvta.to.global.u64 	%rd2, %rd1;
	ld.global.u32 	%r3, [%rd2];
	not.b32 	%r4, %r1;
	and.b32  	%r5, %r2, %r4;
	xor.b32  	%r6, %r3, %r5;
	st.global.u32 	[%rd2], %r6;
	ret;

}


// ===== COMPILED SASS (sm_100) =====

	.target	sm_100

	.elftype	@"ET_EXEC"


//--------------------- .note.nv.tkinfo           --------------------------
	.section	.note.nv.tkinfo,"",@"SHT_NOTE"
	.sectionflags	@"SHF_NOTE_NV_TKINFO"
	.tkinfo
        /*0018*/ 	.word	0x00000002
        /*0030*/ 	.string	""
        /*0030*/ 	.string	"ptxas"
        /*0030*/ 	.string	"Cuda compilation tools, release 13.0, V13.0.88"
        /*0030*/ 	.string	"Build cuda_13.0.r13.0/compiler.36424714_0"
        /*0030*/ 	.string	"-arch sm_100 -m 64 "



//--------------------- .note.nv.cuinfo           --------------------------
	.section	.note.nv.cuinfo,"",@"SHT_NOTE"
	.sectionflags	@"SHF_NOTE_NV_CUINFO"
        /*0018*/ 	.short	0x0002
        /*001a*/ 	.short	0x0064
        /*001c*/ 	.short	0x0082
	.zero		2


//--------------------- .nv.info                  --------------------------
	.section	.nv.info,"",@"SHT_CUDA_INFO"
	.align	4


	//----- nvinfo : EIATTR_REGCOUNT
	.align		4
        /*0000*/ 	.byte	0x04, 0x2f
        /*0002*/ 	.short	(.L_1 - .L_0)
	.align		4
.L_0:
        /*0004*/ 	.word	index@(_Z10and_kernelPii)
        /*0008*/ 	.word	0x00000008


	//----- nvinfo : EIATTR_FRAME_SIZE
	.align		4
.L_1:
        /*000c*/ 	.byte	0x04, 0x11
        /*000e*/ 	.short	(.L_3 - .L_2)
	.align		4
.L_2:
        /*0010*/ 	.word	index@(_Z10and_kernelPii)
        /*0014*/ 	.word	0x00000000


	//----- nvinfo : EIATTR_REGCOUNT
	.align		4
.L_3:
        /*0018*/ 	.byte	0x04, 0x2f
        /*001a*/ 	.short	(.L_5 - .L_4)
	.align		4
.L_4:
        /*001c*/ 	.word	index@(_Z10xor_kernelPii)
        /*0020*/ 	.word	0x00000008


	//----- nvinfo : EIATTR_FRAME_SIZE
	.align		4
.L_5:
        /*0024*/ 	.byte	0x04, 0x11
        /*0026*/ 	.short	(.L_7 - .L_6)
	.align		4
.L_6:
        /*0028*/ 	.word	index@(_Z10xor_kernelPii)
        /*002c*/ 	.word	0x00000000


	//----- nvinfo : EIATTR_REGCOUNT
	.align		4
.L_7:
        /*0030*/ 	.byte	0x04, 0x2f
        /*0032*/ 	.short	(.L_9 - .L_8)
	.align		4
.L_8:
        /*0034*/ 	.word	index@(_Z9or_kernelPii)
        /*0038*/ 	.word	0x00000008


	//----- nvinfo : EIATTR_FRAME_SIZE
	.align		4
.L_9:
        /*003c*/ 	.byte	0x04, 0x11
        /*003e*/ 	.short	(.L_11 - .L_10)
	.align		4
.L_10:
        /*0040*/ 	.word	index@(_Z9or_kernelPii)
        /*0044*/ 	.word	0x00000000


	//----- nvinfo : EIATTR_REGCOUNT
	.align		4
.L_11:
        /*0048*/ 	.byte	0x04, 0x2f
        /*004a*/ 	.short	(.L_13 - .L_12)
	.align		4
.L_12:
        /*004c*/ 	.word	index@(_Z11and3_kernelPiii)
        /*0050*/ 	.word	0x00000008


	//----- nvinfo : EIATTR_FRAME_SIZE
	.align		4
.L_13:
        /*0054*/ 	.byte	0x04, 0x11
        /*0056*/ 	.short	(.L_15 - .L_14)
	.align		4
.L_14:
        /*0058*/ 	.word	index@(_Z11and3_kernelPiii)
        /*005c*/ 	.word	0x00000000


	//----- nvinfo : EIATTR_REGCOUNT
	.align		4
.L_15:
        /*0060*/ 	.byte	0x04, 0x2f
        /*0062*/ 	.short	(.L_17 - .L_16)
	.align		4
.L_16:
        /*0064*/ 	.word	index@(_Z11xor3_kernelPiii)
        /*0068*/ 	.word	0x00000008


	//----- nvinfo : EIATTR_FRAME_SIZE
	.align		4
.L_17:
        /*006c*/ 	.byte	0x04, 0x11
        /*006e*/ 	.short	(.L_19 - .L_18)
	.align		4
.L_18:
        /*0070*/ 	.word	index@(_Z11xor3_kernelPiii)
        /*0074*/ 	.word	0x00000000


	//----- nvinfo : EIATTR_REGCOUNT
	.align		4
.L_19:
        /*0078*/ 	.byte	0x04, 0x2f
        /*007a*/ 	.short	(.L_21 - .L_20)
	.align		4
.L_20:
        /*007c*/ 	.word	index@(_Z10or3_kernelPiii)
        /*0080*/ 	.word	0x00000008


	//----- nvinfo : EIATTR_FRAME_SIZE
	.align		4
.L_21:
        /*0084*/ 	.byte	0x04, 0x11
        /*0086*/ 	.short	(.L_23 - .L_22)
	.align		4
.L_22:
        /*0088*/ 	.word	index@(_Z10or3_kernelPiii)
        /*008c*/ 	.word	0x00000000


	//----- nvinfo : EIATTR_REGCOUNT
	.align		4
.L_23:
        /*0090*/ 	.byte	0x04, 0x2f
        /*0092*/ 	.short	(.L_25 - .L_24)
	.align		4
.L_24:
        /*0094*/ 	.word	index@(_Z13andnot_kernelPii)
        /*0098*/ 	.word	0x00000008


	//----- nvinfo : EIATTR_FRAME_SIZE
	.align		4
.L_25:
        /*009c*/ 	.byte	0x04, 0x11
        /*009e*/ 	.short	(.L_27 - .L_26)
	.align		4
.L_26:
        /*00a0*/ 	.word	index@(_Z13andnot_kernelPii)
        /*00a4*/ 	.word	0x00000000


	//----- nvinfo : EIATTR_REGCOUNT
	.align		4
.L_27:
        /*00a8*/ 	.byte	0x04, 0x2f
        /*00aa*/ 	.short	(.L_29 - .L_28)
	.align		4
.L_28:
        /*00ac*/ 	.word	index@(_Z16xorandnot_kernelPiii)
        /*00b0*/ 	.word	0x00000008


	//----- nvinfo : EIATTR_FRAME_SIZE
	.align		4
.L_29:
        /*00b4*/ 	.byte	0x04, 0x11
        /*00b6*/ 	.short	(.L_31 - .L_30)
	.align		4
.L_30:
        /*00b8*/ 	.word	index@(_Z16xorandnot_kernelPiii)
        /*00bc*/ 	.word	0x00000000


	//----- nvinfo : EIATTR_MIN_STACK_SIZE
	.align		4
.L_31:
        /*00c0*/ 	.byte	0x04, 0x12
        /*00c2*/ 	.short	(.L_33 - .L_32)
	.align		4
.L_32:
        /*00c4*/ 	.word	index@(_Z16xorandnot_kernelPiii)
        /*00c8*/ 	.word	0x00000000


	//----- nvinfo : EIATTR_MIN_STACK_SIZE
	.align		4
.L_33:
        /*00cc*/ 	.byte	0x04, 0x12
        /*00ce*/ 	.short	(.L_35 - .L_34)
	.align		4
.L_34:
        /*00d0*/ 	.word	index@(_Z13andnot_kernelPii)
        /*00d4*/ 	.word	0x00000000


	//----- nvinfo : EIATTR_MIN_STACK_SIZE
	.align		4
.L_35:
        /*00d8*/ 	.byte	0x04, 0x12
        /*00da*/ 	.short	(.L_37 - .L_36)
	.align		4
.L_36:
        /*00dc*/ 	.word	index@(_Z10or3_kernelPiii)
        /*00e0*/ 	.word	0x00000000


	//----- nvinfo : EIATTR_MIN_STACK_SIZE
	.align		4
.L_37:
        /*00e4*/ 	.byte	0x04, 0x12
        /*00e6*/ 	.short	(.L_39 - .L_38)
	.align		4
.L_38:
        /*00e8*/ 	.word	index@(_Z11xor3_kernelPiii)
        /*00ec*/ 	.word	0x00000000


	//----- nvinfo : EIATTR_MIN_STACK_SIZE
	.align		4
.L_39:
        /*00f0*/ 	.byte	0x04, 0x12
        /*00f2*/ 	.short	(.L_41 - .L_40)
	.align		4
.L_40:
        /*00f4*/ 	.word	index@(_Z11and3_kernelPiii)
        /*00f8*/ 	.word	0x00000000


	//----- nvinfo : EIATTR_MIN_STACK_SIZE
	.align		4
.L_41:
        /*00fc*/ 	.byte	0x04, 0x12
        /*00fe*/ 	.short	(.L_43 - .L_42)
	.align		4
.L_42:
        /*0100*/ 	.word	index@(_Z9or_kernelPii)
        /*0104*/ 	.word	0x00000000


	//----- nvinfo : EIATTR_MIN_STACK_SIZE
	.align		4
.L_43:
        /*0108*/ 	.byte	0x04, 0x12
        /*010a*/ 	.short	(.L_45 - .L_44)
	.align		4
.L_44:
        /*010c*/ 	.word	index@(_Z10xor_kernelPii)
        /*0110*/ 	.word	0x00000000


	//----- nvinfo : EIATTR_MIN_STACK_SIZE
	.align		4
.L_45:
        /*0114*/ 	.byte	0x04, 0x12
        /*0116*/ 	.short	(.L_47 - .L_46)
	.align		4
.L_46:
        /*0118*/ 	.word	index@(_Z10and_kernelPii)
        /*011c*/ 	.word	0x00000000
.L_47:


//--------------------- .nv.compat                --------------------------
	.section	.nv.compat,"",@"SHT_CUDA_COMPAT_INFO"
	.align	4
        /*0000*/ 	.byte	0x02, 0x09, 0x00, 0x00, 0x02, 0x02, 0x01, 0x00, 0x02, 0x05, 0x05, 0x00, 0x03, 0x07, 0x01, 0x01
        /*0010*/ 	.byte	0x02, 0x03, 0x00, 0x00, 0x02, 0x06, 0x01, 0x00, 0x04, 0x0b, 0x08, 0x00, 0x09, 0x00, 0x00, 0x00
        /*0020*/ 	.byte	0x00, 0x00, 0x00, 0x00


//--------------------- .nv.info._Z16xorandnot_kernelPiii --------------------------
	.section	.nv.info._Z16xorandnot_kernelPiii,"",@"SHT_CUDA_INFO"
	.sectionflags	@""
	.align	4


	//----- nvinfo : EIATTR_CUDA_API_VERSION
	.align		4
        /*0000*/ 	.byte	0x04, 0x37
        /*0002*/ 	.short	(.L_49 - .L_48)
.L_48:
        /*0004*/ 	.word	0x00000082


	//----- nvinfo : EIATTR_KPARAM_INFO
	.align		4
.L_49:
        /*0008*/ 	.byte	0x04, 0x17
        /*000a*/ 	.short	(.L_51 - .L_50)
.L_50:
        /*000c*/ 	.word	0x00000000
        /*0010*/ 	.short	0x0002
        /*0012*/ 	.short	0x000c
        /*0014*/ 	.byte	0x00, 0xf0, 0x11, 0x00


	//----- nvinfo : EIATTR_KPARAM_INFO
	.align		4
.L_51:
        /*0018*/ 	.byte	0x04, 0x17
        /*001a*/ 	.short	(.L_53 - .L_52)
.L_52:
        /*001c*/ 	.word	0x00000000
        /*0020*/ 	.short	0x0001
        /*0022*/ 	.short	0x0008
        /*0024*/ 	.byte	0x00, 0xf0, 0x11, 0x00


	//----- nvinfo : EIATTR_KPARAM_INFO
	.align		4
.L_53:
        /*0028*/ 	.byte	0x04, 0x17
        /*002a*/ 	.short	(.L_55 - .L_54)
.L_54:
        /*002c*/ 	.word	0x00000000
        /*0030*/ 	.short	0x0000
        /*0032*/ 	.short	0x0000
        /*0034*/ 	.byte	0x00, 0xf5, 0x21, 0x00


	//----- nvinfo : EIATTR_SPARSE_MMA_MASK
	.align		4
.L_55:
        /*0038*/ 	.byte	0x03, 0x50
        /*003a*/ 	.short	0x0000


	//----- nvinfo : EIATTR_MAXREG_COUNT
	.align		4
        /*003c*/ 	.byte	0x03, 0x1b
        /*003e*/ 	.short	0x00ff


	//----- nvinfo : EIATTR_MERCURY_ISA_VERSION
	.align		4
        /*0040*/ 	.byte	0x03, 0x5f
        /*0042*/ 	.short	0x0101


	//----- nvinfo : EIATTR_VRC_CTA_INIT_COUNT
	.align		4
        /*0044*/ 	.byte	0x02, 0x4a
	.zero		1
	.zero		1


	//----- nvinfo : EIATTR_EXIT_INSTR_OFFSETS
	.align		4
        /*0048*/ 	.byte	0x04, 0x1c
        /*004a*/ 	.short	(.L_57 - .L_56)


	//   ....[0]....
.L_56:
        /*004c*/ 	.word	0x00000070


	//----- nvinfo : EIATTR_CBANK_PARAM_SIZE
	.align		4
.L_57:
        /*0050*/ 	.byte	0x03, 0x19
        /*0052*/ 	.short	0x0010


	//----- nvinfo : EIATTR_PARAM_CBANK
	.align		4
        /*0054*/ 	.byte	0x04, 0x0a
        /*0056*/ 	.short	(.L_59 - .L_58)
	.align		4
.L_58:
        /*0058*/ 	.word	index@(.nv.constant0._Z16xorandnot_kernelPiii)
        /*005c*/ 	.short	0x0380
        /*005e*/ 	.short	0x0010


	//----- nvinfo : EIATTR_SW_WAR
	.align		4
.L_59:
        /*0060*/ 	.byte	0x04, 0x36
        /*0062*/ 	.short	(.L_61 - .L_60)
.L_60:
        /*0064*/ 	.word	0x00000008
.L_61:


//--------------------- .nv.info._Z13andnot_kernelPii --------------------------
	.section	.nv.info._Z13andnot_kernelPii,"",@"SHT_CUDA_INFO"
	.sectionflags	@""
	.align	4


	//----- nvinfo : EIATTR_CUDA_API_VERSION
	.align		4
        /*0000*/ 	.byte	0x04, 0x37
        /*0002*/ 	.short	(.L_63 - .L_62)
.L_62:
        /*0004*/ 	.word	0x00000082


	//----- nvinfo : EIATTR_KPARAM_INFO
	.align		4
.L_63:
        /*0008*/ 	.byte	0x04, 0x17
        /*000a*/ 	.short	(.L_65 - .L_64)
.L_64:
        /*000c*/ 	.word	0x00000000
        /*0010*/ 	.short	0x0001
        /*0012*/ 	.short	0x0008
        /*0014*/ 	.byte	0x00, 0xf0, 0x11, 0x00


	//----- nvinfo : EIATTR_KPARAM_INFO
	.align		4
.L_65:
        /*0018*/ 	.byte	0x04, 0x17
        /*001a*/ 	.short	(.L_67 - .L_66)
.L_66:
        /*001c*/ 	.word	0x00000000
        /*0020*/ 	.short	0x0000
        /*0022*/ 	.short	0x0000
        /*0024*/ 	.byte	0x00, 0xf5, 0x21, 0x00


	//----- nvinfo : EIATTR_SPARSE_MMA_MASK
	.align		4
.L_67:
        /*0028*/ 	.byte	0x03, 0x50
        /*002a*/ 	.short	0x0000


	//----- nvinfo : EIATTR_MAXREG_COUNT
	.align		4
        /*002c*/ 	.byte	0x03, 0x1b
        /*002e*/ 	.short	0x00ff


	//----- nvinfo : EIATTR_MERCURY_ISA_VERSION
	.align		4
        /*0030*/ 	.byte	0x03, 0x5f
        /*0032*/ 	.short	0x0101


	//----- nvinfo : EIATTR_VRC_CTA_INIT_COUNT
	.align		4
        /*0034*/ 	.byte	0x02, 0x4a
	.zero		1
	.zero		1


	//----- nvinfo : EIATTR_EXIT_INSTR_OFFSETS
	.align		4
        /*0038*/ 	.byte	0x04, 0x1c
        /*003a*/ 	.short	(.L_69 - .L_68)


	//   ....[0]....
.L_68:
        /*003c*/ 	.word	0x00000070


	//----- nvinfo : EIATTR_CBANK_PARAM_SIZE
	.align		4
.L_69:
        /*0040*/ 	.byte	0x03, 0x19
        /*0042*/ 	.short	0x000c


	//----- nvinfo : EIATTR_PARAM_CBANK
	.align		4
        /*0044*/ 	.byte	0x04, 0x0a
        /*0046*/ 	.short	(.L_71 - .L_70)
	.align		4
.L_70:
        /*0048*/ 	.word	index@(.nv.constant0._Z13andnot_kernelPii)
        /*004c*/ 	.short	0x0380
        /*004e*/ 	.short	0x000c


	//----- nvinfo : EIATTR_SW_WAR
	.align		4
.L_71:
        /*0050*/ 	.byte	0x04, 0x36
        /*0052*/ 	.short	(.L_73 - .L_72)
.L_72:
        /*0054*/ 	.word	0x00000008
.L_73:


//--------------------- .nv.info._Z10or3_kernelPiii --------------------------
	.section	.nv.info._Z10or3_kernelPiii,"",@"SHT_CUDA_INFO"
	.sectionflags	@""
	.align	4


	//----- nvinfo : EIATTR_CUDA_API_VERSION
	.align		4
        /*0000*/ 	.byte	0x04, 0x37
        /*0002*/ 	.short	(.L_75 - .L_74)
.L_74:
        /*0004*/ 	.word	0x00000082


	//----- nvinfo : EIATTR_KPARAM_INFO
	.align		4
.L_75:
        /*0008*/ 	.byte	0x04, 0x17
        /*000a*/ 	.short	(.L_77 - .L_76)
.L_76:
        /*000c*/ 	.word	0x00000000
        /*0010*/ 	.short	0x0002
        /*0012*/ 	.short	0x000c
        /*0014*/ 	.byte	0x00, 0xf0, 0x11, 0x00


	//----- nvinfo : EIATTR_KPARAM_INFO
	.align		4
.L_77:
        /*0018*/ 	.byte	0x04, 0x17
        /*001a*/ 	.short	(.L_79 - .L_78)
.L_78:
        /*001c*/ 	.word	0x00000000
        /*0020*/ 	.short	0x0001
        /*0022*/ 	.short	0x0008
        /*0024*/ 	.byte	0x00, 0xf0, 0x11, 0x00


	//----- nvinfo : EIATTR_KPARAM_INFO
	.align		4
.L_79:
        /*0028*/ 	.byte	0x04, 0x17
        /*002a*/ 	.short	(.L_81 - .L_80)
.L_80:
        /*002c*/ 	.word	0x00000000
        /*0030*/ 	.short	0x0000
        /*0032*/ 	.short	0x0000
        /*0034*/ 	.byte	0x00, 0xf5, 0x21, 0x00


	//----- nvinfo : EIATTR_SPARSE_MMA_MASK
	.align		4
.L_81:
        /*0038*/ 	.byte	0x03, 0x50
        /*003a*/ 	.short	0x0000


	//----- nvinfo : EIATTR_MAXREG_COUNT
	.align		4
        /*003c*/ 	.byte	0x03, 0x1b
        /*003e*/ 	.short	0x00ff


	//----- nvinfo : EIATTR_MERCURY_ISA_VERSION
	.align		4
        /*0040*/ 	.byte	0x03, 0x5f
        /*0042*/ 	.short	0x0101


	//----- nvinfo : EIATTR_VRC_CTA_INIT_COUNT
	.align		4
        /*0044*/ 	.byte	0x02, 0x4a
	.zero		1
	.zero		1


	//----- nvinfo : EIATTR_EXIT_INSTR_OFFSETS
	.align		4
        /*0048*/ 	.byte	0x04, 0x1c
        /*004a*/ 	.short	(.L_83 - .L_82)


	//   ....[0]....
.L_82:
        /*004c*/ 	.word	0x00000070


	//----- nvinfo : EIATTR_CBANK_PARAM_SIZE
	.align		4
.L_83:
        /*0050*/ 	.byte	0x03, 0x19
        /*0052*/ 	.short	0x0010


	//----- nvinfo : EIATTR_PARAM_CBANK
	.align		4
        /*0054*/ 	.byte	0x04, 0x0a
        /*0056*/ 	.short	(.L_85 - .L_84)
	.align		4
.L_84:
        /*0058*/ 	.word	index@(.nv.constant0._Z10or3_kernelPiii)
        /*005c*/ 	.short	0x0380
        /*005e*/ 	.short	0x0010


	//----- nvinfo : EIATTR_SW_WAR
	.align		4
.L_85:
        /*0060*/ 	.byte	0x04, 0x36
        /*0062*/ 	.short	(.L_87 - .L_86)
.L_86:
        /*0064*/ 	.word	0x00000008
.L_87:


//--------------------- .nv.info._Z11xor3_kernelPiii --------------------------
	.section	.nv.info._Z11xor3_kernelPiii,"",@"SHT_CUDA_INFO"
	.sectionflags	@""
	.align	4


	//----- nvinfo : EIATTR_CUDA_API_VERSION
	.align		4
        /*0000*/ 	.byte	0x04, 0x37
        /*0002*/ 	.short	(.L_89 - .L_88)
.L_88:
        /*0004*/ 	.word	0x00000082


	//----- nvinfo : EIATTR_KPARAM_INFO
	.align		4
.L_89:
        /*0008*/ 	.byte	0x04, 0x17
        /*000a*/ 	.short	(.L_91 - .L_90)
.L_90:
        /*000c*/ 	.word	0x00000000
        /*0010*/ 	.short	0x0002
        /*0012*/ 	.short	0x000c
        /*0014*/ 	.byte	0x00, 0xf0, 0x11, 0x00


	//----- nvinfo : EIATTR_KPARAM_INFO
	.align		4
.L_91:
        /*0018*/ 	.byte	0x04, 0x17
        /*001a*/ 	.short	(.L_93 - .L_92)
.L_92:
        /*001c*/ 	.word	0x00000000
        /*0020*/ 	.short	0x0001
        /*0022*/ 	.short	0x0008
        /*0024*/ 	.byte	0x00, 0xf0, 0x11, 0x00


	//----- nvinfo : EIATTR_KPARAM_INFO
	.align		4
.L_93:
        /*0028*/ 	.byte	0x04, 0x17
        /*002a*/ 	.short	(.L_95 - .L_94)
.L_94:
        /*002c*/ 	.word	0x00000000
        /*0030*/ 	.short	0x0000
        /*0032*/ 	.short	0x0000
        /*0034*/ 	.byte	0x00, 0xf5, 0x21, 0x00


	//----- nvinfo : EIATTR_SPARSE_MMA_MASK
	.align		4
.L_95:
        /*0038*/ 	.byte	0x03, 0x50
        /*003a*/ 	.short	0x0000


	//----- nvinfo : EIATTR_MAXREG_COUNT
	.align		4
        /*003c*/ 	.byte	0x03, 0x1b
        /*003e*/ 	.short	0x00ff


	//----- nvinfo : EIATTR_MERCURY_ISA_VERSION
	.align		4
        /*0040*/ 	.byte	0x03, 0x5f
        /*0042*/ 	.short	0x0101


	//----- nvinfo : EIATTR_VRC_CTA_INIT_COUNT
	.align		4
        /*0044*/ 	.byte	0x02, 0x4a
	.zero		1
	.zero		1


	//----- nvinfo : EIATTR_EXIT_INSTR_OFFSETS
	.align		4
        /*0048*/ 	.byte	0x04, 0x1c
        /*004a*/ 	.short	(.L_97 - .L_96)


	//   ....[0]....
.L_96:
        /*004c*/ 	.word	0x00000070


	//----- nvinfo : EIATTR_CBANK_PARAM_SIZE
	.align		4
.L_97:
        /*0050*/ 	.byte	0x03, 0x19
        /*0052*/ 	.short	0x0010


	//----- nvinfo : EIATTR_PARAM_CBANK
	.align		4
        /*0054*/ 	.byte	0x04, 0x0a
        /*0056*/ 	.short	(.L_99 - .L_98)
	.align		4
.L_98:
        /*0058*/ 	.word	index@(.nv.constant0._Z11xor3_kernelPiii)
        /*005c*/ 	.short	0x0380
        /*005e*/ 	.short	0x0010


	//----- nvinfo : EIATTR_SW_WAR
	.align		4
.L_99:
        /*0060*/ 	.byte	0x04, 0x36
        /*0062*/ 	.short	(.L_101 - .L_100)
.L_100:
        /*0064*/ 	.word	0x00000008
.L_101:


//--------------------- .nv.info._Z11and3_kernelPiii --------------------------
	.section	.nv.info._Z11and3_kernelPiii,"",@"SHT_CUDA_INFO"
	.sectionflags	@""
	.align	4


	//----- nvinfo : EIATTR_CUDA_API_VERSION
	.align		4
        /*0000*/ 	.byte	0x04, 0x37
        /*0002*/ 	.short	(.L_103 - .L_102)
.L_102:
        /*0004*/ 	.word	0x00000082


	//----- nvinfo : EIATTR_KPARAM_INFO
	.align		4
.L_103:
        /*0008*/ 	.byte	0x04, 0x17
        /*000a*/ 	.short	(.L_105 - .L_104)
.L_104:
        /*000c*/ 	.word	0x00000000
        /*0010*/ 	.short	0x0002
        /*0012*/ 	.short	0x000c
        /*0014*/ 	.byte	0x00, 0xf0, 0x11, 0x00


	//----- nvinfo : EIATTR_KPARAM_INFO
	.align		4
.L_105:
        /*0018*/ 	.byte	0x04, 0x17
        /*001a*/ 	.short	(.L_107 - .L_106)
.L_106:
        /*001c*/ 	.word	0x00000000
        /*0020*/ 	.short	0x0001
        /*0022*/ 	.short	0x0008
        /*0024*/ 	.byte	0x00, 0xf0, 0x11, 0x00


	//----- nvinfo : EIATTR_KPARAM_INFO
	.align		4
.L_107:
        /*0028*/ 	.byte	0x04, 0x17
        /*002a*/ 	.short	(.L_109 - .L_108)
.L_108:
        /*002c*/ 	.word	0x00000000
        /*0030*/ 	.short	0x0000
        /*0032*/ 	.short	0x0000
        /*0034*/ 	.byte	0x00, 0xf5, 0x21, 0x00


	//----- nvinfo : EIATTR_SPARSE_MMA_MASK
	.align		4
.L_109:
        /*0038*/ 	.byte	0x03, 0x50
        /*003a*/ 	.short	0x0000


	//----- nvinfo : EIATTR_MAXREG_COUNT
	.align		4
        /*003c*/ 	.byte	0x03, 0x1b
        /*003e*/ 	.short	0x00ff


	//----- nvinfo : EIATTR_MERCURY_ISA_VERSION
	.align		4
        /*0040*/ 	.byte	0x03, 0x5f
        /*0042*/ 	.short	0x0101


	//----- nvinfo : EIATTR_VRC_CTA_INIT_COUNT
	.align		4
        /*0044*/ 	.byte	0x02, 0x4a
	.zero		1
	.zero		1


	//----- nvinfo : EIATTR_EXIT_INSTR_OFFSETS
	.align		4
        /*0048*/ 	.byte	0x04, 0x1c
        /*004a*/ 	.short	(.L_111 - .L_110)


	//   ....[0]....
.L_110:
        /*004c*/ 	.word	0x00000070


	//----- nvinfo : EIATTR_CBANK_PARAM_SIZE
	.align		4
.L_111:
        /*0050*/ 	.byte	0x03, 0x19
        /*0052*/ 	.short	0x0010


	//----- nvinfo : EIATTR_PARAM_CBANK
	.align		4
        /*0054*/ 	.byte	0x04, 0x0a
        /*0056*/ 	.short	(.L_113 - .L_112)
	.align		4
.L_112:
        /*0058*/ 	.word	index@(.nv.constant0._Z11and3_kernelPiii)
        /*005c*/ 	.short	0x0380
        /*005e*/ 	.short	0x0010


	//----- nvinfo : EIATTR_SW_WAR
	.align		4
.L_113:
        /*0060*/ 	.byte	0x04, 0x36
        /*0062*/ 	.short	(.L_115 - .L_114)
.L_114:
        /*0064*/ 	.word	0x00000008
.L_115:


//--------------------- .nv.info._Z9or_kernelPii  --------------------------
	.section	.nv.info._Z9or_kernelPii,"",@"SHT_CUDA_INFO"
	.sectionflags	@""
	.align	4


	//----- nvinfo : EIATTR_CUDA_API_VERSION
	.align		4
        /*0000*/ 	.byte	0x04, 0x37
        /*0002*/ 	.short	(.L_117 - .L_116)
.L_116:
        /*0004*/ 	.word	0x00000082


	//----- nvinfo : EIATTR_KPARAM_INFO
	.align		4
.L_117:
        /*0008*/ 	.byte	0x04, 0x17
        /*000a*/ 	.short	(.L_119 - .L_118)
.L_118:
        /*000c*/ 	.word	0x00000000
        /*0010*/ 	.short	0x0001
        /*0012*/ 	.short	0x0008
        /*0014*/ 	.byte	0x00, 0xf0, 0x11, 0x00


	//----- nvinfo : EIATTR_KPARAM_INFO
	.align		4
.L_119:
        /*0018*/ 	.byte	0x04, 0x17
        /*001a*/ 	.short	(.L_121 - .L_120)
.L_120:
        /*001c*/ 	.word	0x00000000
        /*0020*/ 	.short	0x0000
        /*0022*/ 	.short	0x0000
        /*0024*/ 	.byte	0x00, 0xf5, 0x21, 0x00


	//----- nvinfo : EIATTR_SPARSE_MMA_MASK
	.align		4
.L_121:
        /*0028*/ 	.byte	0x03, 0x50
        /*002a*/ 	.short	0x0000


	//----- nvinfo : EIATTR_MAXREG_COUNT
	.align		4
        /*002c*/ 	.byte	0x03, 0x1b
        /*002e*/ 	.short	0x00ff


	//----- nvinfo : EIATTR_MERCURY_ISA_VERSION
	.align		4
        /*0030*/ 	.byte	0x03, 0x5f
        /*0032*/ 	.short	0x0101


	//----- nvinfo : EIATTR_VRC_CTA_INIT_COUNT
	.align		4
        /*0034*/ 	.byte	0x02, 0x4a
	.zero		1
	.zero		1


	//----- nvinfo : EIATTR_EXIT_INSTR_OFFSETS
	.align		4
        /*0038*/ 	.byte	0x04, 0x1c
        /*003a*/ 	.short	(.L_123 - .L_122)


	//   ....[0]....
.L_122:
        /*003c*/ 	.word	0x00000070


	//----- nvinfo : EIATTR_CBANK_PARAM_SIZE
	.align		4
.L_123:
        /*0040*/ 	.byte	0x03, 0x19
        /*0042*/ 	.short	0x000c


	//----- nvinfo : EIATTR_PARAM_CBANK
	.align		4
        /*0044*/ 	.byte	0x04, 0x0a
        /*0046*/ 	.short	(.L_125 - .L_124)
	.align		4
.L_124:
        /*0048*/ 	.word	index@(.nv.constant0._Z9or_kernelPii)
        /*004c*/ 	.short	0x0380
        /*004e*/ 	.short	0x000c


	//----- nvinfo : EIATTR_SW_WAR
	.align		4
.L_125:
        /*0050*/ 	.byte	0x04, 0x36
        /*0052*/ 	.short	(.L_127 - .L_126)
.L_126:
        /*0054*/ 	.word	0x00000008
.L_127:


//--------------------- .nv.info._Z10xor_kernelPii --------------------------
	.section	.nv.info._Z10xor_kernelPii,"",@"SHT_CUDA_INFO"
	.sectionflags	@""
	.align	4


	//----- nvinfo : EIATTR_CUDA_API_VERSION
	.align		4
        /*0000*/ 	.byte	0x04, 0x37
        /*0002*/ 	.short	(.L_129 - .L_128)
.L_128:
        /*0004*/ 	.word	0x00000082


	//----- nvinfo : EIATTR_KPARAM_INFO
	.align		4
.L_129:
        /*0008*/ 	.byte	0x04, 0x17
        /*000a*/ 	.short	(.L_131 - .L_130)
.L_130:
        /*000c*/ 	.word	0x00000000
        /*0010*/ 	.short	0x0001
        /*0012*/ 	.short	0x0008
        /*0014*/ 	.byte	0x00, 0xf0, 0x11, 0x00


	//----- nvinfo : EIATTR_KPARAM_INFO
	.align		4
.L_131:
        /*0018*/ 	.byte	0x04, 0x17
        /*001a*/ 	.short	(.L_133 - .L_132)
.L_132:
        /*001c*/ 	.word	0x00000000
        /*0020*/ 	.short	0x0000
        /*0022*/ 	.short	0x0000
        /*0024*/ 	.byte	0x00, 0xf5, 0x21, 0x00


	//----- nvinfo : EIATTR_SPARSE_MMA_MASK
	.align		4
.L_133:
        /*0028*/ 	.byte	0x03, 0x50
        /*002a*/ 	.short	0x0000


	//----- nvinfo : EIATTR_MAXREG_COUNT
	.align		4
        /*002c*/ 	.byte	0x03, 0x1b
        /*002e*/ 	.short	0x00ff


	//----- nvinfo : EIATTR_MERCURY_ISA_VERSION
	.align		4
        /*0030*/ 	.byte	0x03, 0x5f
        /*0032*/ 	.short	0x0101


	//----- nvinfo : EIATTR_VRC_CTA_INIT_COUNT
	.align		4
        /*0034*/ 	.byte	0x02, 0x4a
	.zero		1
	.zero		1


	//----- nvinfo : EIATTR_EXIT_INSTR_OFFSETS
	.align		4
        /*0038*/ 	.byte	0x04, 0x1c
        /*003a*/ 	.short	(.L_135 - .L_134)


	//   ....[0]....
.L_134:
        /*003c*/ 	.word	0x00000070


	//----- nvinfo : EIATTR_CBANK_PARAM_SIZE
	.align		4
.L_135:
        /*0040*/ 	.byte	0x03, 0x19
        /*0042*/ 	.short	0x000c


	//----- nvinfo : EIATTR_PARAM_CBANK
	.align		4
        /*0044*/ 	.byte	0x04, 0x0a
        /*0046*/ 	.short	(.L_137 - .L_136)
	.align		4
.L_136:
        /*0048*/ 	.word	index@(.nv.constant0._Z10xor_kernelPii)
        /*004c*/ 	.short	0x0380
        /*004e*/ 	.short	0x000c


	//----- nvinfo : EIATTR_SW_WAR
	.align		4
.L_137:
        /*0050*/ 	.byte	0x04, 0x36
        /*0052*/ 	.short	(.L_139 - .L_138)
.L_138:
        /*0054*/ 	.word	0x00000008
.L_139:


//--------------------- .nv.info._Z10and_kernelPii --------------------------
	.section	.nv.info._Z10and_kernelPii,"",@"SHT_CUDA_INFO"
	.sectionflags	@""
	.align	4


	//----- nvinfo : EIATTR_CUDA_API_VERSION
	.align		4
        /*0000*/ 	.byte	0x04, 0x37
        /*0002*/ 	.short	(.L_141 - .L_140)
.L_140:
        /*0004*/ 	.word	0x00000082


	//----- nvinfo : EIATTR_KPARAM_INFO
	.align		4
.L_141:
        /*0008*/ 	.byte	0x04, 0x17
        /*000a*/ 	.short	(.L_143 - .L_142)
.L_142:
        /*000c*/ 	.word	0x00000000
        /*0010*/ 	.short	0x0001
        /*0012*/ 	.short	0x0008
        /*0014*/ 	.byte	0x00, 0xf0, 0x11, 0x00


	//----- nvinfo : EIATTR_KPARAM_INFO
	.align		4
.L_143:
        /*0018*/ 	.byte	0x04, 0x17
        /*001a*/ 	.short	(.L_145 - .L_144)
.L_144:
        /*001c*/ 	.word	0x00000000
        /*0020*/ 	.short	0x0000
        /*0022*/ 	.short	0x0000
        /*0024*/ 	.byte	0x00, 0xf5, 0x21, 0x00


	//----- nvinfo : EIATTR_SPARSE_MMA_MASK
	.align		4
.L_145:
        /*0028*/ 	.byte	0x03, 0x50
        /*002a*/ 	.short	0x0000


	//----- nvinfo : EIATTR_MAXREG_COUNT
	.align		4
        /*002c*/ 	.byte	0x03, 0x1b
        /*002e*/ 	.short	0x00ff


	//----- nvinfo : EIATTR_MERCURY_ISA_VERSION
	.align		4
        /*0030*/ 	.byte	0x03, 0x5f
        /*0032*/ 	.short	0x0101


	//----- nvinfo : EIATTR_VRC_CTA_INIT_COUNT
	.align		4
        /*0034*/ 	.byte	0x02, 0x4a
	.zero		1
	.zero		1


	//----- nvinfo : EIATTR_EXIT_INSTR_OFFSETS
	.align		4
        /*0038*/ 	.byte	0x04, 0x1c
        /*003a*/ 	.short	(.L_147 - .L_146)


	//   ....[0]....
.L_146:
        /*003c*/ 	.word	0x00000070


	//----- nvinfo : EIATTR_CBANK_PARAM_SIZE
	.align		4
.L_147:
        /*0040*/ 	.byte	0x03, 0x19
        /*0042*/ 	.short	0x000c


	//----- nvinfo : EIATTR_PARAM_CBANK
	.align		4
        /*0044*/ 	.byte	0x04, 0x0a
        /*0046*/ 	.short	(.L_149 - .L_148)
	.align		4
.L_148:
        /*0048*/ 	.word	index@(.nv.constant0._Z10and_kernelPii)
        /*004c*/ 	.short	0x0380
        /*004e*/ 	.short	0x000c


	//----- nvinfo : EIATTR_SW_WAR
	.align		4
.L_149:
        /*0050*/ 	.byte	0x04, 0x36
        /*0052*/ 	.short	(.L_151 - .L_150)
.L_150:
        /*0054*/ 	.word	0x00000008
.L_151:


//--------------------- .nv.callgraph             --------------------------
	.section	.nv.callgraph,"",@"SHT_CUDA_CALLGRAPH"
	.align	4
	.sectionentsize	8
	.align		4
        /*0000*/ 	.word	0x00000000
	.align		4
        /*0004*/ 	.word	0xffffffff
	.align		4
        /*0008*/ 	.word	0x00000000
	.align		4
        /*000c*/ 	.word	0xfffffffe
	.align		4
        /*0010*/ 	.word	0x00000000
	.align		4
        /*0014*/ 	.word	0xfffffffd
	.align		4
        /*0018*/ 	.word	0x00000000
	.align		4
        /*001c*/ 	.word	0xfffffffc


//--------------------- .text._Z16xorandnot_kernelPiii --------------------------
	.section	.text._Z16xorandnot_kernelPiii,"ax",@progbits
	.align	128
        .global         _Z16xorandnot_kernelPiii
        .type           _Z16xorandnot_kernelPiii,@function
        .size           _Z16xorandnot_kernelPiii,(.L_x_8 - _Z16xorandnot_kernelPiii)
        .other          _Z16xorandnot_kernelPiii,@"STO_CUDA_ENTRY STV_DEFAULT"
_Z16xorandnot_kernelPiii:
.text._Z16xorandnot_kernelPiii:
[----:B------:R-:W-:Y:S08]  /*0000*/  LDC R1, c[0x0][0x37c] ;  /* 0x0000df00ff017b82 */ /* 0x000ff00000000800 */
[----:B------:R-:W0:Y:S01]  /*0010*/  LDC.64 R2, c[0x0][0x380] ;  /* 0x0000e000ff027b82 */ /* 0x000e220000000a00 */
[----:B------:R-:W0:Y:S07]  /*0020*/  LDCU.64 UR4, c[0x0][0x358] ;  /* 0x00006b00ff0477ac */ /* 0x000e2e0008000a00 */
[----:B------:R-:W1:Y:S01]  /*0030*/  LDC.64 R4, c[0x0][0x388] ;  /* 0x0000e200ff047b82 */ /* 0x000e620000000a00 */
[----:B0-----:R-:W1:Y:S02]  /*0040*/  LDG.E R0, desc[UR4][R2.64] ;  /* 0x0000000402007981 */ /* 0x001e64000c1e1900 */
[----:B-1----:R-:W-:-:S05]  /*0050*/  LOP3.LUT R5, R0, R4, R5, 0xd2, !PT ;  /* 0x0000000400057212 */ /* 0x002fca00078ed205 */
[----:B------:R-:W-:Y:S01]  /*0060*/  STG.E desc[UR4][R2.64], R5 ;  /* 0x0000000502007986 */ /* 0x000fe2000c101904 */
[----:B------:R-:W-:Y:S05]  /*0070*/  EXIT ;  /* 0x000000000000794d */ /* 0x000fea0003800000 */
.L_x_0:
[----:B------:R-:W-:-:S00]  /*0080*/  BRA `(.L_x_0) ;  /* 0xfffffffc00fc7947 */ /* 0x000fc0000383ffff */
[----:B------:R-:W-:-:S00]  /*0090*/  NOP ;  /* 0x0000000000007918 */ /* 0x000fc00000000000 */
        /* <DEDUP_REMOVED lines=14> */
.L_x_8:


//--------------------- .text._Z13andnot_kernelPii --------------------------
	.section	.text._Z13andnot_kernelPii,"ax",@progbits
	.align	128
        .global         _Z13andnot_kernelPii
        .type           _Z13andnot_kernelPii,@function
        .size           _Z13andnot_kernelPii,(.L_x_9 - _Z13andnot_kernelPii)
        .other          _Z13andnot_kernelPii,@"STO_CUDA_ENTRY STV_DEFAULT"
_Z13andnot_kernelPii:
.text._Z13andnot_kernelPii:
[----:B------:R-:W-:Y:S08]  /*0000*/  LDC R1, c[0x0][0x37c] ;  /* 0x0000df00ff017b82 */ /* 0x000ff00000000800 */
[----:B------:R-:W0:Y:S01]  /*0010*/  LDC.64 R2, c[0x0][0x380] ;  /* 0x0000e000ff027b82 */ /* 0x000e220000000a00 */
[----:B------:R-:W0:Y:S01]  /*0020*/  LDCU.64 UR4, c[0x0][0x358] ;  /* 0x00006b00ff0477ac */ /* 0x000e220008000a00 */
[----:B------:R-:W1:Y:S01]  /*0030*/  LDCU UR6, c[0x0][0x388] ;  /* 0x00007100ff0677ac */ /* 0x000e620008000800 */
[----:B0-----:R-:W1:Y:S02]  /*0040*/  LDG.E R0, desc[UR4][R2.64] ;  /* 0x0000000402007981 */ /* 0x001e64000c1e1900 */
[----:B-1----:R-:W-:-:S05]  /*0050*/  LOP3.LUT R5, R0, UR6, RZ, 0xc, !PT ;  /* 0x0000000600057c12 */ /* 0x002fca000f8e0cff */
[----:B------:R-:W-:Y:S01]  /*0060*/  STG.E desc[UR4][R2.64], R5 ;  /* 0x0000000502007986 */ /* 0x000fe2000c101904 */
[----:B------:R-:W-:Y:S05]  /*0070*/  EXIT ;  /* 0x000000000000794d */ /* 0x000fea0003800000 */
.L_x_1:
        /* <DEDUP_REMOVED lines=16> */
.L_x_9:


//--------------------- .text._Z10or3_kernelPiii  --------------------------
	.section	.text._Z10or3_kernelPiii,"ax",@progbits
	.align	128
        .global         _Z10or3_kernelPiii
        .type           _Z10or3_kernelPiii,@function
        .size           _Z10or3_kernelPiii,(.L_x_10 - _Z10or3_kernelPiii)
        .other          _Z10or3_kernelPiii,@"STO_CUDA_ENTRY STV_DEFAULT"
_Z10or3_kernelPiii:
.text._Z10or3_kernelPiii:
        /* <DEDUP_REMOVED lines=8> */
.L_x_2:
        /* <DEDUP_REMOVED lines=16> */
.L_x_10:


//--------------------- .text._Z11xor3_kernelPiii --------------------------
	.section	.text._Z11xor3_kernelPiii,"ax",@progbits
	.align	128
        .global         _Z11xor3_kernelPiii
        .type           _Z11xor3_kernelPiii,@function
        .size           _Z11xor3_kernelPiii,(.L_x_11 - _Z11xor3_kernelPiii)
        .other          _Z11xor3_kernelPiii,@"STO_CUDA_ENTRY STV_DEFAULT"
_Z11xor3_kernelPiii:
.text._Z11xor3_kernelPiii:
        /* <DEDUP_REMOVED lines=8> */
.L_x_3:
        /* <DEDUP_REMOVED lines=16> */
.L_x_11:


//--------------------- .text._Z11and3_kernelPiii --------------------------
	.section	.text._Z11and3_kernelPiii,"ax",@progbits
	.align	128
        .global         _Z11and3_kernelPiii
        .type           _Z11and3_kernelPiii,@function
        .size           _Z11and3_kernelPiii,(.L_x_12 - _Z11and3_kernelPiii)
        .other          _Z11and3_kernelPiii,@"STO_CUDA_ENTRY STV_DEFAULT"
_Z11and3_kernelPiii:
.text._Z11and3_kernelPiii:
        /* <DEDUP_REMOVED lines=8> */
.L_x_4:
        /* <DEDUP_REMOVED lines=16> */
.L_x_12:


//--------------------- .text._Z9or_kernelPii     --------------------------
	.section	.text._Z9or_kernelPii,"ax",@progbits
	.align	128
        .global         _Z9or_kernelPii
        .type           _Z9or_kernelPii,@function
        .size           _Z9or_kernelPii,(.L_x_13 - _Z9or_kernelPii)
        .other          _Z9or_kernelPii,@"STO_CUDA_ENTRY STV_DEFAULT"
_Z9or_kernelPii:
.text._Z9or_kernelPii:
        /* <DEDUP_REMOVED lines=8> */
.L_x_5:
        /* <DEDUP_REMOVED lines=16> */
.L_x_13:


//--------------------- .text._Z10xor_kernelPii   --------------------------
	.section	.text._Z10xor_kernelPii,"ax",@progbits
	.align	128
        .global         _Z10xor_kernelPii
        .type           _Z10xor_kernelPii,@function
        .size           _Z10xor_kernelPii,(.L_x_14 - _Z10xor_kernelPii)
        .other          _Z10xor_kernelPii,@"STO_CUDA_ENTRY STV_DEFAULT"
_Z10xor_kernelPii:
.text._Z10xor_kernelPii:
        /* <DEDUP_REMOVED lines=8> */
.L_x_6:
        /* <DEDUP_REMOVED lines=16> */
.L_x_14:


//--------------------- .text._Z10and_kernelPii   --------------------------
	.section	.text._Z10and_kernelPii,"ax",@progbits
	.align	128
        .global         _Z10and_kernelPii
        .type           _Z10and_kernelPii,@function
        .size           _Z10and_kernelPii,(.L_x_15 - _Z10and_kernelPii)
        .other          _Z10and_kernelPii,@"STO_CUDA_ENTRY STV_DEFAULT"
_Z10and_kernelPii:
.text._Z10and_kernelPii:
        /* <DEDUP_REMOVED lines=8> */
.L_x_7:
        /* <DEDUP_REMOVED lines=16> */
.L_x_15:


//--------------------- .nv.shared.reserved.0     --------------------------
	.section	.nv.shared.reserved.0,"aw",@nobits
	.weak		__nv_reservedSMEM_offset_0_alias
	.size		__nv_reservedSMEM_offset_0_alias, 0, 64
	.other		__nv_reservedSMEM_offset_0_alias,@"STO_CUDA_RESERVED_SHARED STV_DEFAULT"
__nv_reservedSMEM_offset_0_alias:
	.zero		0
	.zero		64


//--------------------- .nv.constant0._Z16xorandnot_kernelPiii --------------------------
	.section	.nv.constant0._Z16xorandnot_kernelPiii,"a",@progbits
	.sectionflags	@""
	.align	4
.nv.constant0._Z16xorandnot_kernelPiii:
	.zero		912


//--------------------- .nv.constant0._Z13andnot_kernelPii --------------------------
	.section	.nv.constant0._Z13andnot_kernelPii,"a",@progbits
	.sectionflags	@""
	.align	4
.nv.constant0._Z13andnot_kernelPii:
	.zero		908


//--------------------- .nv.constant0._Z10or3_kernelPiii --------------------------
	.section	.nv.constant0._Z10or3_kernelPiii,"a",@progbits
	.sectionflags	@""
	.align	4
.nv.constant0._Z10or3_kernelPiii:
	.zero		912


//--------------------- .nv.constant0._Z11xor3_kernelPiii --------------------------
	.section	.nv.constant0._Z11xor3_kernelPiii,"a",@progbits
	.sectionflags	@""
	.align	4
.nv.constant0._Z11xor3_kernelPiii:
	.zero		912


//--------------------- .nv.constant0._Z11and3_kernelPiii --------------------------
	.section	.nv.constant0._Z11and3_kernelPiii,"a",@progbits
	.sectionflags	@""
	.align	4
.nv.constant0._Z11and3_kernelPiii:
	.zero		912


//--------------------- .nv.constant0._Z9or_kernelPii --------------------------
	.section	.nv.constant0._Z9or_kernelPii,"a",@progbits
	.sectionflags	@""
	.align	4
.nv.constant0._Z9or_kernelPii:
	.zero		908


//--------------------- .nv.constant0._Z10xor_kernelPii --------------------------
	.section	.nv.constant0._Z10xor_kernelPii,"a",@progbits
	.sectionflags	@""
	.align	4
.nv.constant0._Z10xor_kernelPii:
	.zero		908


//--------------------- .nv.constant0._Z10and_kernelPii --------------------------
	.section	.nv.constant0._Z10and_kernelPii,"a",@progbits
	.sectionflags	@""
	.align	4
.nv.constant0._Z10and_kernelPii:
	.zero		908


//--------------------- SYMBOLS --------------------------

	.type		.nv.reservedSmem.offset0,@object
	.size		.nv.reservedSmem.offset0,0x4
